//
// Generated by NVIDIA NVVM Compiler
//
// Compiler Build ID: CL-36424714
// Cuda compilation tools, release 13.0, V13.0.88
// Based on NVVM 20.0.0
//

.version 9.0
.target sm_100
.address_size 64

	// .globl	_Z16transform_kernelPiS_i

.visible .entry _Z16transform_kernelPiS_i(
	.param .u64 .ptr .align 1 _Z16transform_kernelPiS_i_param_0,
	.param .u64 .ptr .align 1 _Z16transform_kernelPiS_i_param_1,
	.param .u32 _Z16transform_kernelPiS_i_param_2
)
{
	.reg .pred 	%p<2>;
	.reg .b32 	%r<9>;
	.reg .b64 	%rd<8>;

	ld.param.u64 	%rd1, [_Z16transform_kernelPiS_i_param_0];
	ld.param.u64 	%rd2, [_Z16transform_kernelPiS_i_param_1];
	ld.param.u32 	%r2, [_Z16transform_kernelPiS_i_param_2];
	mov.u32 	%r3, %ctaid.x;
	mov.u32 	%r4, %ntid.x;
	mov.u32 	%r5, %tid.x;
	mad.lo.s32 	%r1, %r3, %r4, %r5;
	setp.ge.s32 	%p1, %r1, %r2;
	@%p1 bra 	$L__BB0_2;
	cvta.to.global.u64 	%rd3, %rd1;
	cvta.to.global.u64 	%rd4, %rd2;
	mul.wide.s32 	%rd5, %r1, 4;
	add.s64 	%rd6, %rd3, %rd5;
	ld.global.u32 	%r6, [%rd6];
	shl.b32 	%r7, %r6, 1;
	add.s32 	%r8, %r7, 3;
	add.s64 	%rd7, %rd4, %rd5;
	st.global.u32 	[%rd7], %r8;
$L__BB0_2:
	ret;

}
	// .globl	_Z23transform_branch_kernelPiS_i
.visible .entry _Z23transform_branch_kernelPiS_i(
	.param .u64 .ptr .align 1 _Z23transform_branch_kernelPiS_i_param_0,
	.param .u64 .ptr .align 1 _Z23transform_branch_kernelPiS_i_param_1,
	.param .u32 _Z23transform_branch_kernelPiS_i_param_2
)
{
	.reg .pred 	%p<3>;
	.reg .b32 	%r<10>;
	.reg .b64 	%rd<11>;

	ld.param.u64 	%rd2, [_Z23transform_branch_kernelPiS_i_param_0];
	ld.param.u64 	%rd3, [_Z23transform_branch_kernelPiS_i_param_1];
	ld.param.u32 	%r3, [_Z23transform_branch_kernelPiS_i_param_2];
	cvta.to.global.u64 	%rd1, %rd3;
	mov.u32 	%r4, %ctaid.x;
	mov.u32 	%r5, %ntid.x;
	mov.u32 	%r6, %tid.x;
	mad.lo.s32 	%r1, %r4, %r5, %r6;
	setp.ge.s32 	%p1, %r1, %r3;
	@%p1 bra 	$L__BB1_4;
	cvta.to.global.u64 	%rd4, %rd2;
	mul.wide.s32 	%rd5, %r1, 4;
	add.s64 	%rd6, %rd4, %rd5;
	ld.global.u32 	%r2, [%rd6];
	and.b32  	%r7, %r2, 1;
	setp.eq.b32 	%p2, %r7, 1;
	@%p2 bra 	$L__BB1_3;
	shl.b32 	%r9, %r2, 1;
	add.s64 	%rd10, %rd1, %rd5;
	st.global.u32 	[%rd10], %r9;
	bra.uni 	$L__BB1_4;
$L__BB1_3:
	mul.lo.s32 	%r8, %r2, 3;
	add.s64 	%rd8, %rd1, %rd5;
	st.global.u32 	[%rd8], %r8;
$L__BB1_4:
	ret;

}


// ===== COMPILED SASS (sm_100) =====

	.target	sm_100

	.elftype	@"ET_EXEC"


//--------------------- .note.nv.tkinfo           --------------------------
	.section	.note.nv.tkinfo,"",@"SHT_NOTE"
	.sectionflags	@"SHF_NOTE_NV_TKINFO"
	.tkinfo
        /*0018*/ 	.word	0x00000002
        /*0030*/ 	.string	""
        /*0030*/ 	.string	"ptxas"
        /*0030*/ 	.string	"Cuda compilation tools, release 13.0, V13.0.88"
        /*0030*/ 	.string	"Build cuda_13.0.r13.0/compiler.36424714_0"
        /*0030*/ 	.string	"-arch sm_100 -m 64 "



//--------------------- .note.nv.cuinfo           --------------------------
	.section	.note.nv.cuinfo,"",@"SHT_NOTE"
	.sectionflags	@"SHF_NOTE_NV_CUINFO"
        /*0018*/ 	.short	0x0002
        /*001a*/ 	.short	0x0064
        /*001c*/ 	.short	0x0082
	.zero		2


//--------------------- .nv.info                  --------------------------
	.section	.nv.info,"",@"SHT_CUDA_INFO"
	.align	4


	//----- nvinfo : EIATTR_REGCOUNT
	.align		4
        /*0000*/ 	.byte	0x04, 0x2f
        /*0002*/ 	.short	(.L_1 - .L_0)
	.align		4
.L_0:
        /*0004*/ 	.word	index@(_Z16transform_kernelPiS_i)
        /*0008*/ 	.word	0x0000000a


	//----- nvinfo : EIATTR_FRAME_SIZE
	.align		4
.L_1:
        /*000c*/ 	.byte	0x04, 0x11
        /*000e*/ 	.short	(.L_3 - .L_2)
	.align		4
.L_2:
        /*0010*/ 	.word	index@(_Z16transform_kernelPiS_i)
        /*0014*/ 	.word	0x00000000


	//----- nvinfo : EIATTR_REGCOUNT
	.align		4
.L_3:
        /*0018*/ 	.byte	0x04, 0x2f
        /*001a*/ 	.short	(.L_5 - .L_4)
	.align		4
.L_4:
        /*001c*/ 	.word	index@(_Z23transform_branch_kernelPiS_i)
        /*0020*/ 	.word	0x0000000c


	//----- nvinfo : EIATTR_FRAME_SIZE
	.align		4
.L_5:
        /*0024*/ 	.byte	0x04, 0x11
        /*0026*/ 	.short	(.L_7 - .L_6)
	.align		4
.L_6:
        /*0028*/ 	.word	index@(_Z23transform_branch_kernelPiS_i)
        /*002c*/ 	.word	0x00000000


	//----- nvinfo : EIATTR_MIN_STACK_SIZE
	.align		4
.L_7:
        /*0030*/ 	.byte	0x04, 0x12
        /*0032*/ 	.short	(.L_9 - .L_8)
	.align		4
.L_8:
        /*0034*/ 	.word	index@(_Z23transform_branch_kernelPiS_i)
        /*0038*/ 	.word	0x00000000


	//----- nvinfo : EIATTR_MIN_STACK_SIZE
	.align		4
.L_9:
        /*003c*/ 	.byte	0x04, 0x12
        /*003e*/ 	.short	(.L_11 - .L_10)
	.align		4
.L_10:
        /*0040*/ 	.word	index@(_Z16transform_kernelPiS_i)
        /*0044*/ 	.word	0x00000000
.L_11:


//--------------------- .nv.compat                --------------------------
	.section	.nv.compat,"",@"SHT_CUDA_COMPAT_INFO"
	.align	4
        /*0000*/ 	.byte	0x02, 0x09, 0x00, 0x00, 0x02, 0x02, 0x01, 0x00, 0x02, 0x05, 0x05, 0x00, 0x03, 0x07, 0x01, 0x01
        /*0010*/ 	.byte	0x02, 0x03, 0x00, 0x00, 0x02, 0x06, 0x01, 0x00, 0x04, 0x0b, 0x08, 0x00, 0x09, 0x00, 0x00, 0x00
        /*0020*/ 	.byte	0x00, 0x00, 0x00, 0x00


//--------------------- .nv.info._Z23transform_branch_kernelPiS_i --------------------------
	.section	.nv.info._Z23transform_branch_kernelPiS_i,"",@"SHT_CUDA_INFO"
	.sectionflags	@""
	.align	4


	//----- nvinfo : EIATTR_CUDA_API_VERSION
	.align		4
        /*0000*/ 	.byte	0x04, 0x37
        /*0002*/ 	.short	(.L_13 - .L_12)
.L_12:
        /*0004*/ 	.word	0x00000082


	//----- nvinfo : EIATTR_KPARAM_INFO
	.align		4
.L_13:
        /*0008*/ 	.byte	0x04, 0x17
        /*000a*/ 	.short	(.L_15 - .L_14)
.L_14:
        /*000c*/ 	.word	0x00000000
        /*0010*/ 	.short	0x0002
        /*0012*/ 	.short	0x0010
        /*0014*/ 	.byte	0x00, 0xf0, 0x11, 0x00


	//----- nvinfo : EIATTR_KPARAM_INFO
	.align		4
.L_15:
        /*0018*/ 	.byte	0x04, 0x17
        /*001a*/ 	.short	(.L_17 - .L_16)
.L_16:
        /*001c*/ 	.word	0x00000000
        /*0020*/ 	.short	0x0001
        /*0022*/ 	.short	0x0008
        /*0024*/ 	.byte	0x00, 0xf5, 0x21, 0x00


	//----- nvinfo : EIATTR_KPARAM_INFO
	.align		4
.L_17:
        /*0028*/ 	.byte	0x04, 0x17
        /*002a*/ 	.short	(.L_19 - .L_18)
.L_18:
        /*002c*/ 	.word	0x00000000
        /*0030*/ 	.short	0x0000
        /*0032*/ 	.short	0x0000
        /*0034*/ 	.byte	0x00, 0xf5, 0x21, 0x00


	//----- nvinfo : EIATTR_SPARSE_MMA_MASK
	.align		4
.L_19:
        /*0038*/ 	.byte	0x03, 0x50
        /*003a*/ 	.short	0x0000


	//----- nvinfo : EIATTR_MAXREG_COUNT
	.align		4
        /*003c*/ 	.byte	0x03, 0x1b
        /*003e*/ 	.short	0x00ff


	//----- nvinfo : EIATTR_MERCURY_ISA_VERSION
	.align		4
        /*0040*/ 	.byte	0x03, 0x5f
        /*0042*/ 	.short	0x0101


	//----- nvinfo : EIATTR_VRC_CTA_INIT_COUNT
	.align		4
        /*0044*/ 	.byte	0x02, 0x4a
	.zero		1
	.zero		1


	//----- nvinfo : EIATTR_EXIT_INSTR_OFFSETS
	.align		4
        /*0048*/ 	.byte	0x04, 0x1c
        /*004a*/ 	.short	(.L_21 - .L_20)


	//   ....[0]....
.L_20:
        /*004c*/ 	.word	0x00000070


	//   ....[1]....
        /*0050*/ 	.word	0x00000120


	//   ....[2]....
        /*0054*/ 	.word	0x00000170


	//----- nvinfo : EIATTR_CBANK_PARAM_SIZE
	.align		4
.L_21:
        /*0058*/ 	.byte	0x03, 0x19
        /*005a*/ 	.short	0x0014


	//----- nvinfo : EIATTR_PARAM_CBANK
	.align		4
        /*005c*/ 	.byte	0x04, 0x0a
        /*005e*/ 	.short	(.L_23 - .L_22)
	.align		4
.L_22:
        /*0060*/ 	.word	index@(.nv.constant0._Z23transform_branch_kernelPiS_i)
        /*0064*/ 	.short	0x0380
        /*0066*/ 	.short	0x0014


	//----- nvinfo : EIATTR_SW_WAR
	.align		4
.L_23:
        /*0068*/ 	.byte	0x04, 0x36
        /*006a*/ 	.short	(.L_25 - .L_24)
.L_24:
        /*006c*/ 	.word	0x00000008
.L_25:


//--------------------- .nv.info._Z16transform_kernelPiS_i --------------------------
	.section	.nv.info._Z16transform_kernelPiS_i,"",@"SHT_CUDA_INFO"
	.sectionflags	@""
	.align	4


	//----- nvinfo : EIATTR_CUDA_API_VERSION
	.align		4
        /*0000*/ 	.byte	0x04, 0x37
        /*0002*/ 	.short	(.L_27 - .L_26)
.L_26:
        /*0004*/ 	.word	0x00000082


	//----- nvinfo : EIATTR_KPARAM_INFO
	.align		4
.L_27:
        /*0008*/ 	.byte	0x04, 0x17
        /*000a*/ 	.short	(.L_29 - .L_28)
.L_28:
        /*000c*/ 	.word	0x00000000
        /*0010*/ 	.short	0x0002
        /*0012*/ 	.short	0x0010
        /*0014*/ 	.byte	0x00, 0xf0, 0x11, 0x00


	//----- nvinfo : EIATTR_KPARAM_INFO
	.align		4
.L_29:
        /*0018*/ 	.byte	0x04, 0x17
        /*001a*/ 	.short	(.L_31 - .L_30)
.L_30:
        /*001c*/ 	.word	0x00000000
        /*0020*/ 	.short	0x0001
        /*0022*/ 	.short	0x0008
        /*0024*/ 	.byte	0x00, 0xf5, 0x21, 0x00


	//----- nvinfo : EIATTR_KPARAM_INFO
	.align		4
.L_31:
        /*0028*/ 	.byte	0x04, 0x17
        /*002a*/ 	.short	(.L_33 - .L_32)
.L_32:
        /*002c*/ 	.word	0x00000000
        /*0030*/ 	.short	0x0000
        /*0032*/ 	.short	0x0000
        /*0034*/ 	.byte	0x00, 0xf5, 0x21, 0x00


	//----- nvinfo : EIATTR_SPARSE_MMA_MASK
	.align		4
.L_33:
        /*0038*/ 	.byte	0x03, 0x50
        /*003a*/ 	.short	0x0000


	//----- nvinfo : EIATTR_MAXREG_COUNT
	.align		4
        /*003c*/ 	.byte	0x03, 0x1b
        /*003e*/ 	.short	0x00ff


	//----- nvinfo : EIATTR_MERCURY_ISA_VERSION
	.align		4
        /*0040*/ 	.byte	0x03, 0x5f
        /*0042*/ 	.short	0x0101


	//----- nvinfo : EIATTR_VRC_CTA_INIT_COUNT
	.align		4
        /*0044*/ 	.byte	0x02, 0x4a
	.zero		1
	.zero		1


	//----- nvinfo : EIATTR_EXIT_INSTR_OFFSETS
	.align		4
        /*0048*/ 	.byte	0x04, 0x1c
        /*004a*/ 	.short	(.L_35 - .L_34)


	//   ....[0]....
.L_34:
        /*004c*/ 	.word	0x00000070


	//   ....[1]....
        /*0050*/ 	.word	0x00000100


	//----- nvinfo : EIATTR_CBANK_PARAM_SIZE
	.align		4
.L_35:
        /*0054*/ 	.byte	0x03, 0x19
        /*0056*/ 	.short	0x0014


	//----- nvinfo : EIATTR_PARAM_CBANK
	.align		4
        /*0058*/ 	.byte	0x04, 0x0a
        /*005a*/ 	.short	(.L_37 - .L_36)
	.align		4
.L_36:
        /*005c*/ 	.word	index@(.nv.constant0._Z16transform_kernelPiS_i)
        /*0060*/ 	.short	0x0380
        /*0062*/ 	.short	0x0014


	//----- nvinfo : EIATTR_SW_WAR
	.align		4
.L_37:
        /*0064*/ 	.byte	0x04, 0x36
        /*0066*/ 	.short	(.L_39 - .L_38)
.L_38:
        /*0068*/ 	.word	0x00000008
.L_39:


//--------------------- .nv.callgraph             --------------------------
	.section	.nv.callgraph,"",@"SHT_CUDA_CALLGRAPH"
	.align	4
	.sectionentsize	8
	.align		4
        /*0000*/ 	.word	0x00000000
	.align		4
        /*0004*/ 	.word	0xffffffff
	.align		4
        /*0008*/ 	.word	0x00000000
	.align		4
        /*000c*/ 	.word	0xfffffffe
	.align		4
        /*0010*/ 	.word	0x00000000
	.align		4
        /*0014*/ 	.word	0xfffffffd
	.align		4
        /*0018*/ 	.word	0x00000000
	.align		4
        /*001c*/ 	.word	0xfffffffc


//--------------------- .text._Z23transform_branch_kernelPiS_i --------------------------
	.section	.text._Z23transform_branch_kernelPiS_i,"ax",@progbits
	.align	128
        .global         _Z23transform_branch_kernelPiS_i
        .type           _Z23transform_branch_kernelPiS_i,@function
        .size           _Z23transform_branch_kernelPiS_i,(.L_x_2 - _Z23transform_branch_kernelPiS_i)
        .other          _Z23transform_branch_kernelPiS_i,@"STO_CUDA_ENTRY STV_DEFAULT"
_Z23transform_branch_kernelPiS_i:
.text._Z23transform_branch_kernelPiS_i:
[----:B------:R-:W-:Y:S01]  /*0000*/  LDC R1, c[0x0][0x37c] ;  /* 0x0000df00ff017b82 */ /* 0x000fe20000000800 */
[----:B------:R-:W0:Y:S07]  /*0010*/  S2R R0, SR_TID.X ;  /* 0x0000000000007919 */ /* 0x000e2e0000002100 */
[----:B------:R-:W0:Y:S01]  /*0020*/  S2UR UR4, SR_CTAID.X ;  /* 0x00000000000479c3 */ /* 0x000e220000002500 */
[----:B------:R-:W1:Y:S07]  /*0030*/  LDCU UR5, c[0x0][0x390] ;  /* 0x00007200ff0577ac */ /* 0x000e6e0008000800 */
[----:B------:R-:W0:Y:S02]  /*0040*/  LDC R7, c[0x0][0x360] ;  /* 0x0000d800ff077b82 */ /* 0x000e240000000800 */
[----:B0-----:R-:W-:-:S05]  /*0050*/  IMAD R7, R7, UR4, R0 ;  /* 0x0000000407077c24 */ /* 0x001fca000f8e0200 */
[----:B-1----:R-:W-:-:S13]  /*0060*/  ISETP.GE.AND P0, PT, R7, UR5, PT ;  /* 0x0000000507007c0c */ /* 0x002fda000bf06270 */
[----:B------:R-:W-:Y:S05]  /*0070*/  @P0 EXIT ;  /* 0x000000000000094d */ /* 0x000fea0003800000 */
[----:B------:R-:W0:Y:S01]  /*0080*/  LDC.64 R2, c[0x0][0x380] ;  /* 0x0000e000ff027b82 */ /* 0x000e220000000a00 */
[----:B------:R-:W1:Y:S01]  /*0090*/  LDCU.64 UR4, c[0x0][0x358] ;  /* 0x00006b00ff0477ac */ /* 0x000e620008000a00 */
[----:B0-----:R-:W-:-:S05]  /*00a0*/  IMAD.WIDE R2, R7, 0x4, R2 ;  /* 0x0000000407027825 */ /* 0x001fca00078e0202 */
[----:B-1----:R-:W2:Y:S02]  /*00b0*/  LDG.E R0, desc[UR4][R2.64] ;  /* 0x0000000402007981 */ /* 0x002ea4000c1e1900 */
[----:B--2---:R-:W-:-:S04]  /*00c0*/  LOP3.LUT R4, R0, 0x1, RZ, 0xc0, !PT ;  /* 0x0000000100047812 */ /* 0x004fc800078ec0ff */
[----:B------:R-:W-:-:S13]  /*00d0*/  ISETP.NE.U32.AND P0, PT, R4, 0x1, PT ;  /* 0x000000010400780c */ /* 0x000fda0003f05070 */
[----:B------:R-:W0:Y:S01]  /*00e0*/  @P0 LDC.64 R4, c[0x0][0x388] ;  /* 0x0000e200ff040b82 */ /* 0x000e220000000a00 */
[----:B------:R-:W-:Y:S01]  /*00f0*/  @P0 SHF.L.U32 R9, R0, 0x1, RZ ;  /* 0x0000000100090819 */ /* 0x000fe200000006ff */
[----:B0-----:R-:W-:-:S05]  /*0100*/  @P0 IMAD.WIDE R4, R7, 0x4, R4 ;  /* 0x0000000407040825 */ /* 0x001fca00078e0204 */
[----:B------:R0:W-:Y:S01]  /*0110*/  @P0 STG.E desc[UR4][R4.64], R9 ;  /* 0x0000000904000986 */ /* 0x0001e2000c101904 */
[----:B------:R-:W-:Y:S05]  /*0120*/  @P0 EXIT ;  /* 0x000000000000094d */ /* 0x000fea0003800000 */
[----:B------:R-:W1:Y:S01]  /*0130*/  LDC.64 R2, c[0x0][0x388] ;  /* 0x0000e200ff027b82 */ /* 0x000e620000000a00 */
[----:B0-----:R-:W-:Y:S02]  /*0140*/  IMAD R5, R0, 0x3, RZ ;  /* 0x0000000300057824 */ /* 0x001fe400078e02ff */
[----:B-1----:R-:W-:-:S05]  /*0150*/  IMAD.WIDE R2, R7, 0x4, R2 ;  /* 0x0000000407027825 */ /* 0x002fca00078e0202 */
[----:B------:R-:W-:Y:S01]  /*0160*/  STG.E desc[UR4][R2.64], R5 ;  /* 0x0000000502007986 */ /* 0x000fe2000c101904 */
[----:B------:R-:W-:Y:S05]  /*0170*/  EXIT ;  /* 0x000000000000794d */ /* 0x000fea0003800000 */
.L_x_0:
[----:B------:R-:W-:-:S00]  /*0180*/  BRA `(.L_x_0) ;  /* 0xfffffffc00fc7947 */ /* 0x000fc0000383ffff */
[----:B------:R-:W-:-:S00]  /*0190*/  NOP ;  /* 0x0000000000007918 */ /* 0x000fc00000000000 */
        /* <DEDUP_REMOVED lines=14> */
.L_x_2:


//--------------------- .text._Z16transform_kernelPiS_i --------------------------
	.section	.text._Z16transform_kernelPiS_i,"ax",@progbits
	.align	128
        .global         _Z16transform_kernelPiS_i
        .type           _Z16transform_kernelPiS_i,@function
        .size           _Z16transform_kernelPiS_i,(.L_x_3 - _Z16transform_kernelPiS_i)
        .other          _Z16transform_kernelPiS_i,@"STO_CUDA_ENTRY STV_DEFAULT"
_Z16transform_kernelPiS_i:
.text._Z16transform_kernelPiS_i:
        /* <DEDUP_REMOVED lines=9> */
[----:B------:R-:W1:Y:S07]  /*0090*/  LDCU.64 UR4, c[0x0][0x358] ;  /* 0x00006b00ff0477ac */ /* 0x000e6e0008000a00 */
[----:B------:R-:W2:Y:S01]  /*00a0*/  LDC.64 R4, c[0x0][0x388] ;  /* 0x0000e200ff047b82 */ /* 0x000ea20000000a00 */
[----:B0-----:R-:W-:-:S06]  /*00b0*/  IMAD.WIDE R2, R7, 0x4, R2 ;  /* 0x0000000407027825 */ /* 0x001fcc00078e0202 */
[----:B-1----:R-:W3:Y:S01]  /*00c0*/  LDG.E R2, desc[UR4][R2.64] ;  /* 0x0000000402027981 */ /* 0x002ee2000c1e1900 */
[----:B--2---:R-:W-:Y:S01]  /*00d0*/  IMAD.WIDE R4, R7, 0x4, R4 ;  /* 0x0000000407047825 */ /* 0x004fe200078e0204 */
[----:B---3--:R-:W-:-:S05]  /*00e0*/  LEA R7, R2, 0x3, 0x1 ;  /* 0x0000000302077811 */ /* 0x008fca00078e08ff */
[----:B------:R-:W-:Y:S01]  /*00f0*/  STG.E desc[UR4][R4.64], R7 ;  /* 0x0000000704007986 */ /* 0x000fe2000c101904 */
[----:B------:R-:W-:Y:S05]  /*0100*/  EXIT ;  /* 0x000000000000794d */ /* 0x000fea0003800000 */
.L_x_1:
        /* <DEDUP_REMOVED lines=15> */
.L_x_3:


//--------------------- .nv.shared.reserved.0     --------------------------
	.section	.nv.shared.reserved.0,"aw",@nobits
	.weak		__nv_reservedSMEM_offset_0_alias
	.size		__nv_reservedSMEM_offset_0_alias, 0, 64
	.other		__nv_reservedSMEM_offset_0_alias,@"STO_CUDA_RESERVED_SHARED STV_DEFAULT"
__nv_reservedSMEM_offset_0_alias:
	.zero		0
	.zero		64


//--------------------- .nv.constant0._Z23transform_branch_kernelPiS_i --------------------------
	.section	.nv.constant0._Z23transform_branch_kernelPiS_i,"a",@progbits
	.sectionflags	@""
	.align	4
.nv.constant0._Z23transform_branch_kernelPiS_i:
	.zero		916


//--------------------- .nv.constant0._Z16transform_kernelPiS_i --------------------------
	.section	.nv.constant0._Z16transform_kernelPiS_i,"a",@progbits
	.sectionflags	@""
	.align	4
.nv.constant0._Z16transform_kernelPiS_i:
	.zero		916


//--------------------- SYMBOLS --------------------------

	.type		.nv.reservedSmem.offset0,@object
	.size		.nv.reservedSmem.offset0,0x4
